//
// Generated by NVIDIA NVVM Compiler
//
// Compiler Build ID: CL-36424714
// Cuda compilation tools, release 13.0, V13.0.88
// Based on NVVM 20.0.0
//

.version 9.0
.target sm_100
.address_size 64

	// .globl	_Z14stencil_kernelPfS_ifffffff

.visible .entry _Z14stencil_kernelPfS_ifffffff(
	.param .u64 .ptr .align 1 _Z14stencil_kernelPfS_ifffffff_param_0,
	.param .u64 .ptr .align 1 _Z14stencil_kernelPfS_ifffffff_param_1,
	.param .u32 _Z14stencil_kernelPfS_ifffffff_param_2,
	.param .f32 _Z14stencil_kernelPfS_ifffffff_param_3,
	.param .f32 _Z14stencil_kernelPfS_ifffffff_param_4,
	.param .f32 _Z14stencil_kernelPfS_ifffffff_param_5,
	.param .f32 _Z14stencil_kernelPfS_ifffffff_param_6,
	.param .f32 _Z14stencil_kernelPfS_ifffffff_param_7,
	.param .f32 _Z14stencil_kernelPfS_ifffffff_param_8,
	.param .f32 _Z14stencil_kernelPfS_ifffffff_param_9
)
{
	.reg .pred 	%p<12>;
	.reg .b32 	%r<35>;
	.reg .b32 	%f<22>;
	.reg .b64 	%rd<20>;

	ld.param.u64 	%rd1, [_Z14stencil_kernelPfS_ifffffff_param_0];
	ld.param.u64 	%rd2, [_Z14stencil_kernelPfS_ifffffff_param_1];
	ld.param.u32 	%r5, [_Z14stencil_kernelPfS_ifffffff_param_2];
	ld.param.f32 	%f1, [_Z14stencil_kernelPfS_ifffffff_param_3];
	ld.param.f32 	%f2, [_Z14stencil_kernelPfS_ifffffff_param_4];
	ld.param.f32 	%f3, [_Z14stencil_kernelPfS_ifffffff_param_5];
	ld.param.f32 	%f4, [_Z14stencil_kernelPfS_ifffffff_param_6];
	ld.param.f32 	%f5, [_Z14stencil_kernelPfS_ifffffff_param_7];
	ld.param.f32 	%f6, [_Z14stencil_kernelPfS_ifffffff_param_8];
	ld.param.f32 	%f7, [_Z14stencil_kernelPfS_ifffffff_param_9];
	mov.u32 	%r6, %ctaid.z;
	mov.u32 	%r7, %ntid.z;
	mov.u32 	%r8, %tid.z;
	mad.lo.s32 	%r9, %r6, %r7, %r8;
	mov.u32 	%r10, %ctaid.y;
	mov.u32 	%r11, %ntid.y;
	mov.u32 	%r12, %tid.y;
	mad.lo.s32 	%r13, %r10, %r11, %r12;
	mov.u32 	%r14, %ctaid.x;
	mov.u32 	%r15, %ntid.x;
	mov.u32 	%r16, %tid.x;
	mad.lo.s32 	%r17, %r14, %r15, %r16;
	setp.eq.s32 	%p1, %r9, 0;
	add.s32 	%r18, %r5, -1;
	setp.ge.u32 	%p2, %r9, %r18;
	setp.eq.s32 	%p3, %r13, 0;
	or.pred  	%p4, %p1, %p3;
	or.pred  	%p5, %p4, %p2;
	setp.ge.u32 	%p6, %r13, %r18;
	or.pred  	%p7, %p5, %p6;
	setp.eq.s32 	%p8, %r17, 0;
	or.pred  	%p9, %p8, %p7;
	setp.ge.u32 	%p10, %r17, %r18;
	or.pred  	%p11, %p9, %p10;
	@%p11 bra 	$L__BB0_2;
	cvta.to.global.u64 	%rd3, %rd1;
	cvta.to.global.u64 	%rd4, %rd2;
	mul.lo.s32 	%r19, %r5, %r9;
	mul.lo.s32 	%r20, %r19, %r5;
	mul.lo.s32 	%r21, %r5, %r13;
	add.s32 	%r22, %r21, %r17;
	add.s32 	%r23, %r22, %r20;
	mul.wide.u32 	%rd5, %r23, 4;
	add.s64 	%rd6, %rd3, %rd5;
	ld.global.f32 	%f8, [%rd6];
	add.s32 	%r24, %r23, -1;
	mul.wide.u32 	%rd7, %r24, 4;
	add.s64 	%rd8, %rd3, %rd7;
	ld.global.f32 	%f9, [%rd8];
	mul.f32 	%f10, %f2, %f9;
	fma.rn.f32 	%f11, %f1, %f8, %f10;
	add.s32 	%r25, %r23, 1;
	mul.wide.u32 	%rd9, %r25, 4;
	add.s64 	%rd10, %rd3, %rd9;
	ld.global.f32 	%f12, [%rd10];
	fma.rn.f32 	%f13, %f3, %f12, %f11;
	sub.s32 	%r26, %r21, %r5;
	add.s32 	%r27, %r26, %r17;
	add.s32 	%r28, %r27, %r20;
	mul.wide.u32 	%rd11, %r28, 4;
	add.s64 	%rd12, %rd3, %rd11;
	ld.global.f32 	%f14, [%rd12];
	fma.rn.f32 	%f15, %f4, %f14, %f13;
	add.s32 	%r29, %r23, %r5;
	mul.wide.u32 	%rd13, %r29, 4;
	add.s64 	%rd14, %rd3, %rd13;
	ld.global.f32 	%f16, [%rd14];
	fma.rn.f32 	%f17, %f5, %f16, %f15;
	sub.s32 	%r30, %r19, %r5;
	mad.lo.s32 	%r31, %r30, %r5, %r22;
	mul.wide.u32 	%rd15, %r31, 4;
	add.s64 	%rd16, %rd3, %rd15;
	ld.global.f32 	%f18, [%rd16];
	fma.rn.f32 	%f19, %f6, %f18, %f17;
	shl.b32 	%r32, %r5, 1;
	add.s32 	%r33, %r30, %r32;
	mad.lo.s32 	%r34, %r33, %r5, %r22;
	mul.wide.u32 	%rd17, %r34, 4;
	add.s64 	%rd18, %rd3, %rd17;
	ld.global.f32 	%f20, [%rd18];
	fma.rn.f32 	%f21, %f7, %f20, %f19;
	add.s64 	%rd19, %rd4, %rd5;
	st.global.f32 	[%rd19], %f21;
$L__BB0_2:
	ret;

}


// ===== COMPILED SASS (sm_100) =====

	.target	sm_100

	.elftype	@"ET_EXEC"


//--------------------- .note.nv.tkinfo           --------------------------
	.section	.note.nv.tkinfo,"",@"SHT_NOTE"
	.sectionflags	@"SHF_NOTE_NV_TKINFO"
	.tkinfo
        /*0018*/ 	.word	0x00000002
        /*0030*/ 	.string	""
        /*0030*/ 	.string	"ptxas"
        /*0030*/ 	.string	"Cuda compilation tools, release 13.0, V13.0.88"
        /*0030*/ 	.string	"Build cuda_13.0.r13.0/compiler.36424714_0"
        /*0030*/ 	.string	"-arch sm_100 -m 64 "



//--------------------- .note.nv.cuinfo           --------------------------
	.section	.note.nv.cuinfo,"",@"SHT_NOTE"
	.sectionflags	@"SHF_NOTE_NV_CUINFO"
        /*0018*/ 	.short	0x0002
        /*001a*/ 	.short	0x0064
        /*001c*/ 	.short	0x0082
	.zero		2


//--------------------- .nv.info                  --------------------------
	.section	.nv.info,"",@"SHT_CUDA_INFO"
	.align	4


	//----- nvinfo : EIATTR_REGCOUNT
	.align		4
        /*0000*/ 	.byte	0x04, 0x2f
        /*0002*/ 	.short	(.L_1 - .L_0)
	.align		4
.L_0:
        /*0004*/ 	.word	index@(_Z14stencil_kernelPfS_ifffffff)
        /*0008*/ 	.word	0x00000018


	//----- nvinfo : EIATTR_FRAME_SIZE
	.align		4
.L_1:
        /*000c*/ 	.byte	0x04, 0x11
        /*000e*/ 	.short	(.L_3 - .L_2)
	.align		4
.L_2:
        /*0010*/ 	.word	index@(_Z14stencil_kernelPfS_ifffffff)
        /*0014*/ 	.word	0x00000000


	//----- nvinfo : EIATTR_MIN_STACK_SIZE
	.align		4
.L_3:
        /*0018*/ 	.byte	0x04, 0x12
        /*001a*/ 	.short	(.L_5 - .L_4)
	.align		4
.L_4:
        /*001c*/ 	.word	index@(_Z14stencil_kernelPfS_ifffffff)
        /*0020*/ 	.word	0x00000000
.L_5:


//--------------------- .nv.compat                --------------------------
	.section	.nv.compat,"",@"SHT_CUDA_COMPAT_INFO"
	.align	4
        /*0000*/ 	.byte	0x02, 0x09, 0x00, 0x00, 0x02, 0x02, 0x01, 0x00, 0x02, 0x05, 0x05, 0x00, 0x03, 0x07, 0x01, 0x01
        /*0010*/ 	.byte	0x02, 0x03, 0x00, 0x00, 0x02, 0x06, 0x01, 0x00, 0x04, 0x0b, 0x08, 0x00, 0x09, 0x00, 0x00, 0x00
        /*0020*/ 	.byte	0x00, 0x00, 0x00, 0x00


//--------------------- .nv.info._Z14stencil_kernelPfS_ifffffff --------------------------
	.section	.nv.info._Z14stencil_kernelPfS_ifffffff,"",@"SHT_CUDA_INFO"
	.sectionflags	@""
	.align	4


	//----- nvinfo : EIATTR_CUDA_API_VERSION
	.align		4
        /*0000*/ 	.byte	0x04, 0x37
        /*0002*/ 	.short	(.L_7 - .L_6)
.L_6:
        /*0004*/ 	.word	0x00000082


	//----- nvinfo : EIATTR_KPARAM_INFO
	.align		4
.L_7:
        /*0008*/ 	.byte	0x04, 0x17
        /*000a*/ 	.short	(.L_9 - .L_8)
.L_8:
        /*000c*/ 	.word	0x00000000
        /*0010*/ 	.short	0x0009
        /*0012*/ 	.short	0x002c
        /*0014*/ 	.byte	0x00, 0xf0, 0x11, 0x00


	//----- nvinfo : EIATTR_KPARAM_INFO
	.align		4
.L_9:
        /*0018*/ 	.byte	0x04, 0x17
        /*001a*/ 	.short	(.L_11 - .L_10)
.L_10:
        /*001c*/ 	.word	0x00000000
        /*0020*/ 	.short	0x0008
        /*0022*/ 	.short	0x0028
        /*0024*/ 	.byte	0x00, 0xf0, 0x11, 0x00


	//----- nvinfo : EIATTR_KPARAM_INFO
	.align		4
.L_11:
        /*0028*/ 	.byte	0x04, 0x17
        /*002a*/ 	.short	(.L_13 - .L_12)
.L_12:
        /*002c*/ 	.word	0x00000000
        /*0030*/ 	.short	0x0007
        /*0032*/ 	.short	0x0024
        /*0034*/ 	.byte	0x00, 0xf0, 0x11, 0x00


	//----- nvinfo : EIATTR_KPARAM_INFO
	.align		4
.L_13:
        /*0038*/ 	.byte	0x04, 0x17
        /*003a*/ 	.short	(.L_15 - .L_14)
.L_14:
        /*003c*/ 	.word	0x00000000
        /*0040*/ 	.short	0x0006
        /*0042*/ 	.short	0x0020
        /*0044*/ 	.byte	0x00, 0xf0, 0x11, 0x00


	//----- nvinfo : EIATTR_KPARAM_INFO
	.align		4
.L_15:
        /*0048*/ 	.byte	0x04, 0x17
        /*004a*/ 	.short	(.L_17 - .L_16)
.L_16:
        /*004c*/ 	.word	0x00000000
        /*0050*/ 	.short	0x0005
        /*0052*/ 	.short	0x001c
        /*0054*/ 	.byte	0x00, 0xf0, 0x11, 0x00


	//----- nvinfo : EIATTR_KPARAM_INFO
	.align		4
.L_17:
        /*0058*/ 	.byte	0x04, 0x17
        /*005a*/ 	.short	(.L_19 - .L_18)
.L_18:
        /*005c*/ 	.word	0x00000000
        /*0060*/ 	.short	0x0004
        /*0062*/ 	.short	0x0018
        /*0064*/ 	.byte	0x00, 0xf0, 0x11, 0x00


	//----- nvinfo : EIATTR_KPARAM_INFO
	.align		4
.L_19:
        /*0068*/ 	.byte	0x04, 0x17
        /*006a*/ 	.short	(.L_21 - .L_20)
.L_20:
        /*006c*/ 	.word	0x00000000
        /*0070*/ 	.short	0x0003
        /*0072*/ 	.short	0x0014
        /*0074*/ 	.byte	0x00, 0xf0, 0x11, 0x00


	//----- nvinfo : EIATTR_KPARAM_INFO
	.align		4
.L_21:
        /*0078*/ 	.byte	0x04, 0x17
        /*007a*/ 	.short	(.L_23 - .L_22)
.L_22:
        /*007c*/ 	.word	0x00000000
        /*0080*/ 	.short	0x0002
        /*0082*/ 	.short	0x0010
        /*0084*/ 	.byte	0x00, 0xf0, 0x11, 0x00


	//----- nvinfo : EIATTR_KPARAM_INFO
	.align		4
.L_23:
        /*0088*/ 	.byte	0x04, 0x17
        /*008a*/ 	.short	(.L_25 - .L_24)
.L_24:
        /*008c*/ 	.word	0x00000000
        /*0090*/ 	.short	0x0001
        /*0092*/ 	.short	0x0008
        /*0094*/ 	.byte	0x00, 0xf5, 0x21, 0x00


	//----- nvinfo : EIATTR_KPARAM_INFO
	.align		4
.L_25:
        /*0098*/ 	.byte	0x04, 0x17
        /*009a*/ 	.short	(.L_27 - .L_26)
.L_26:
        /*009c*/ 	.word	0x00000000
        /*00a0*/ 	.short	0x0000
        /*00a2*/ 	.short	0x0000
        /*00a4*/ 	.byte	0x00, 0xf5, 0x21, 0x00


	//----- nvinfo : EIATTR_SPARSE_MMA_MASK
	.align		4
.L_27:
        /*00a8*/ 	.byte	0x03, 0x50
        /*00aa*/ 	.short	0x0000


	//----- nvinfo : EIATTR_MAXREG_COUNT
	.align		4
        /*00ac*/ 	.byte	0x03, 0x1b
        /*00ae*/ 	.short	0x00ff


	//----- nvinfo : EIATTR_MERCURY_ISA_VERSION
	.align		4
        /*00b0*/ 	.byte	0x03, 0x5f
        /*00b2*/ 	.short	0x0101


	//----- nvinfo : EIATTR_VRC_CTA_INIT_COUNT
	.align		4
        /*00b4*/ 	.byte	0x02, 0x4a
	.zero		1
	.zero		1


	//----- nvinfo : EIATTR_EXIT_INSTR_OFFSETS
	.align		4
        /*00b8*/ 	.byte	0x04, 0x1c
        /*00ba*/ 	.short	(.L_29 - .L_28)


	//   ....[0]....
.L_28:
        /*00bc*/ 	.word	0x00000150


	//   ....[1]....
        /*00c0*/ 	.word	0x00000400


	//----- nvinfo : EIATTR_CBANK_PARAM_SIZE
	.align		4
.L_29:
        /*00c4*/ 	.byte	0x03, 0x19
        /*00c6*/ 	.short	0x0030


	//----- nvinfo : EIATTR_PARAM_CBANK
	.align		4
        /*00c8*/ 	.byte	0x04, 0x0a
        /*00ca*/ 	.short	(.L_31 - .L_30)
	.align		4
.L_30:
        /*00cc*/ 	.word	index@(.nv.constant0._Z14stencil_kernelPfS_ifffffff)
        /*00d0*/ 	.short	0x0380
        /*00d2*/ 	.short	0x0030


	//----- nvinfo : EIATTR_SW_WAR
	.align		4
.L_31:
        /*00d4*/ 	.byte	0x04, 0x36
        /*00d6*/ 	.short	(.L_33 - .L_32)
.L_32:
        /*00d8*/ 	.word	0x00000008
.L_33:


//--------------------- .nv.callgraph             --------------------------
	.section	.nv.callgraph,"",@"SHT_CUDA_CALLGRAPH"
	.align	4
	.sectionentsize	8
	.align		4
        /*0000*/ 	.word	0x00000000
	.align		4
        /*0004*/ 	.word	0xffffffff
	.align		4
        /*0008*/ 	.word	0x00000000
	.align		4
        /*000c*/ 	.word	0xfffffffe
	.align		4
        /*0010*/ 	.word	0x00000000
	.align		4
        /*0014*/ 	.word	0xfffffffd
	.align		4
        /*0018*/ 	.word	0x00000000
	.align		4
        /*001c*/ 	.word	0xfffffffc


//--------------------- .text._Z14stencil_kernelPfS_ifffffff --------------------------
	.section	.text._Z14stencil_kernelPfS_ifffffff,"ax",@progbits
	.align	128
        .global         _Z14stencil_kernelPfS_ifffffff
        .type           _Z14stencil_kernelPfS_ifffffff,@function
        .size           _Z14stencil_kernelPfS_ifffffff,(.L_x_1 - _Z14stencil_kernelPfS_ifffffff)
        .other          _Z14stencil_kernelPfS_ifffffff,@"STO_CUDA_ENTRY STV_DEFAULT"
_Z14stencil_kernelPfS_ifffffff:
.text._Z14stencil_kernelPfS_ifffffff:
[----:B------:R-:W-:Y:S01]  /*0000*/  LDC R1, c[0x0][0x37c] ;  /* 0x0000df00ff017b82 */ /* 0x000fe20000000800 */
[----:B------:R-:W0:Y:S07]  /*0010*/  S2R R4, SR_TID.Y ;  /* 0x0000000000047919 */ /* 0x000e2e0000002200 */
[----:B------:R-:W1:Y:S01]  /*0020*/  LDC R5, c[0x0][0x368] ;  /* 0x0000da00ff057b82 */ /* 0x000e620000000800 */
[----:B------:R-:W1:Y:S01]  /*0030*/  S2R R2, SR_TID.Z ;  /* 0x0000000000027919 */ /* 0x000e620000002300 */
[----:B------:R-:W2:Y:S06]  /*0040*/  S2R R6, SR_TID.X ;  /* 0x0000000000067919 */ /* 0x000eac0000002100 */
[----:B------:R-:W0:Y:S08]  /*0050*/  S2UR UR5, SR_CTAID.Y ;  /* 0x00000000000579c3 */ /* 0x000e300000002600 */
[----:B------:R-:W0:Y:S08]  /*0060*/  LDC R9, c[0x0][0x364] ;  /* 0x0000d900ff097b82 */ /* 0x000e300000000800 */
[----:B------:R-:W1:Y:S08]  /*0070*/  S2UR UR4, SR_CTAID.Z ;  /* 0x00000000000479c3 */ /* 0x000e700000002700 */
[----:B------:R-:W3:Y:S08]  /*0080*/  LDC R0, c[0x0][0x390] ;  /* 0x0000e400ff007b82 */ /* 0x000ef00000000800 */
[----:B------:R-:W2:Y:S01]  /*0090*/  S2UR UR6, SR_CTAID.X ;  /* 0x00000000000679c3 */ /* 0x000ea20000002500 */
[----:B0-----:R-:W-:-:S05]  /*00a0*/  IMAD R9, R9, UR5, R4 ;  /* 0x0000000509097c24 */ /* 0x001fca000f8e0204 */
[----:B------:R-:W-:Y:S02]  /*00b0*/  ISETP.NE.AND P0, PT, R9, RZ, PT ;  /* 0x000000ff0900720c */ /* 0x000fe40003f05270 */
[----:B------:R-:W2:Y:S01]  /*00c0*/  LDC R3, c[0x0][0x360] ;  /* 0x0000d800ff037b82 */ /* 0x000ea20000000800 */
[----:B-1----:R-:W-:-:S05]  /*00d0*/  IMAD R5, R5, UR4, R2 ;  /* 0x0000000405057c24 */ /* 0x002fca000f8e0202 */
[----:B------:R-:W-:Y:S02]  /*00e0*/  ISETP.EQ.OR P0, PT, R5, RZ, !P0 ;  /* 0x000000ff0500720c */ /* 0x000fe40004702670 */
[----:B---3--:R-:W-:-:S04]  /*00f0*/  IADD3 R2, PT, PT, R0, -0x1, RZ ;  /* 0xffffffff00027810 */ /* 0x008fc80007ffe0ff */
[----:B------:R-:W-:-:S04]  /*0100*/  ISETP.GE.U32.OR P0, PT, R5, R2, P0 ;  /* 0x000000020500720c */ /* 0x000fc80000706470 */
[----:B------:R-:W-:Y:S01]  /*0110*/  ISETP.GE.U32.OR P0, PT, R9, R2, P0 ;  /* 0x000000020900720c */ /* 0x000fe20000706470 */
[----:B--2---:R-:W-:-:S05]  /*0120*/  IMAD R4, R3, UR6, R6 ;  /* 0x0000000603047c24 */ /* 0x004fca000f8e0206 */
[----:B------:R-:W-:-:S04]  /*0130*/  ISETP.EQ.OR P0, PT, R4, RZ, P0 ;  /* 0x000000ff0400720c */ /* 0x000fc80000702670 */
[----:B------:R-:W-:-:S13]  /*0140*/  ISETP.GE.U32.OR P0, PT, R4, R2, P0 ;  /* 0x000000020400720c */ /* 0x000fda0000706470 */
[----:B------:R-:W-:Y:S05]  /*0150*/  @P0 EXIT ;  /* 0x000000000000094d */ /* 0x000fea0003800000 */
[----:B------:R-:W0:Y:S01]  /*0160*/  LDC.64 R2, c[0x0][0x380] ;  /* 0x0000e000ff027b82 */ /* 0x000e220000000a00 */
[-C--:B------:R-:W-:Y:S01]  /*0170*/  IMAD R15, R5, R0.reuse, RZ ;  /* 0x00000000050f7224 */ /* 0x080fe200078e02ff */
[----:B------:R-:W1:Y:S01]  /*0180*/  LDCU.64 UR4, c[0x0][0x358] ;  /* 0x00006b00ff0477ac */ /* 0x000e620008000a00 */
[CC--:B------:R-:W-:Y:S02]  /*0190*/  IMAD R7, R9.reuse, R0.reuse, R4 ;  /* 0x0000000009077224 */ /* 0x0c0fe400078e0204 */
[-C--:B------:R-:W-:Y:S01]  /*01a0*/  IMAD R9, R9, R0.reuse, -R0 ;  /* 0x0000000009097224 */ /* 0x080fe200078e0a00 */
[----:B------:R-:W2:Y:S01]  /*01b0*/  LDCU.64 UR6, c[0x0][0x398] ;  /* 0x00007300ff0677ac */ /* 0x000ea20008000a00 */
[----:B------:R-:W-:-:S03]  /*01c0*/  IMAD R5, R15, R0, R7 ;  /* 0x000000000f057224 */ /* 0x000fc600078e0207 */
[----:B------:R-:W-:Y:S01]  /*01d0*/  IADD3 R6, PT, PT, R4, R9, RZ ;  /* 0x0000000904067210 */ /* 0x000fe20007ffe0ff */
[----:B------:R-:W3:Y:S01]  /*01e0*/  LDCU UR8, c[0x0][0x394] ;  /* 0x00007280ff0877ac */ /* 0x000ee20008000800 */
[C---:B------:R-:W-:Y:S02]  /*01f0*/  IADD3 R11, PT, PT, R5.reuse, -0x1, RZ ;  /* 0xffffffff050b7810 */ /* 0x040fe40007ffe0ff */
[----:B------:R-:W-:Y:S01]  /*0200*/  IADD3 R13, PT, PT, R5, 0x1, RZ ;  /* 0x00000001050d7810 */ /* 0x000fe20007ffe0ff */
[----:B------:R-:W-:Y:S01]  /*0210*/  IMAD R17, R15, R0, R6 ;  /* 0x000000000f117224 */ /* 0x000fe200078e0206 */
[----:B------:R-:W4:Y:S01]  /*0220*/  LDCU.128 UR12, c[0x0][0x3a0] ;  /* 0x00007400ff0c77ac */ /* 0x000f220008000c00 */
[----:B0-----:R-:W-:-:S04]  /*0230*/  IMAD.WIDE.U32 R10, R11, 0x4, R2 ;  /* 0x000000040b0a7825 */ /* 0x001fc800078e0002 */
[--C-:B------:R-:W-:Y:S01]  /*0240*/  IMAD.WIDE.U32 R8, R5, 0x4, R2.reuse ;  /* 0x0000000405087825 */ /* 0x100fe200078e0002 */
[----:B-1----:R0:W2:Y:S03]  /*0250*/  LDG.E R4, desc[UR4][R10.64] ;  /* 0x000000040a047981 */ /* 0x0020a6000c1e1900 */
[--C-:B------:R-:W-:Y:S01]  /*0260*/  IMAD.WIDE.U32 R12, R13, 0x4, R2.reuse ;  /* 0x000000040d0c7825 */ /* 0x100fe200078e0002 */
[----:B------:R1:W3:Y:S01]  /*0270*/  LDG.E R6, desc[UR4][R8.64] ;  /* 0x0000000408067981 */ /* 0x0002e2000c1e1900 */
[-C--:B------:R-:W-:Y:S02]  /*0280*/  IADD3 R21, PT, PT, R15, -R0.reuse, RZ ;  /* 0x800000000f157210 */ /* 0x080fe40007ffe0ff */
[----:B------:R-:W-:Y:S01]  /*0290*/  IADD3 R19, PT, PT, R5, R0, RZ ;  /* 0x0000000005137210 */ /* 0x000fe20007ffe0ff */
[----:B------:R-:W-:Y:S01]  /*02a0*/  IMAD.WIDE.U32 R14, R17, 0x4, R2 ;  /* 0x00000004110e7825 */ /* 0x000fe200078e0002 */
[----:B------:R-:W5:Y:S01]  /*02b0*/  LDG.E R13, desc[UR4][R12.64] ;  /* 0x000000040c0d7981 */ /* 0x000f62000c1e1900 */
[----:B------:R-:W-:-:S02]  /*02c0*/  LEA R18, R0, R21, 0x1 ;  /* 0x0000001500127211 */ /* 0x000fc400078e08ff */
[-C--:B------:R-:W-:Y:S02]  /*02d0*/  IMAD R21, R21, R0.reuse, R7 ;  /* 0x0000000015157224 */ /* 0x080fe400078e0207 */
[----:B------:R-:W-:Y:S01]  /*02e0*/  IMAD.WIDE.U32 R16, R19, 0x4, R2 ;  /* 0x0000000413107825 */ /* 0x000fe200078e0002 */
[----:B------:R-:W4:Y:S03]  /*02f0*/  LDG.E R15, desc[UR4][R14.64] ;  /* 0x000000040e0f7981 */ /* 0x000f26000c1e1900 */
[----:B------:R-:W-:Y:S02]  /*0300*/  IMAD R7, R18, R0, R7 ;  /* 0x0000000012077224 */ /* 0x000fe400078e0207 */
[--C-:B0-----:R-:W-:Y:S01]  /*0310*/  IMAD.WIDE.U32 R10, R21, 0x4, R2.reuse ;  /* 0x00000004150a7825 */ /* 0x101fe200078e0002 */
[----:B------:R-:W4:Y:S03]  /*0320*/  LDG.E R17, desc[UR4][R16.64] ;  /* 0x0000000410117981 */ /* 0x000f26000c1e1900 */
[----:B-1----:R-:W-:-:S02]  /*0330*/  IMAD.WIDE.U32 R8, R7, 0x4, R2 ;  /* 0x0000000407087825 */ /* 0x002fc400078e0002 */
[----:B------:R-:W4:Y:S01]  /*0340*/  LDG.E R11, desc[UR4][R10.64] ;  /* 0x000000040a0b7981 */ /* 0x000f22000c1e1900 */
[----:B------:R-:W0:Y:S03]  /*0350*/  LDC.64 R2, c[0x0][0x388] ;  /* 0x0000e200ff027b82 */ /* 0x000e260000000a00 */
[----:B------:R-:W4:Y:S01]  /*0360*/  LDG.E R9, desc[UR4][R8.64] ;  /* 0x0000000408097981 */ /* 0x000f22000c1e1900 */
[----:B0-----:R-:W-:-:S04]  /*0370*/  IMAD.WIDE.U32 R2, R5, 0x4, R2 ;  /* 0x0000000405027825 */ /* 0x001fc800078e0002 */
[----:B--2---:R-:W-:-:S04]  /*0380*/  FMUL R7, R4, UR6 ;  /* 0x0000000604077c20 */ /* 0x004fc80008400000 */
[----:B---3--:R-:W-:-:S04]  /*0390*/  FFMA R6, R6, UR8, R7 ;  /* 0x0000000806067c23 */ /* 0x008fc80008000007 */
[----:B-----5:R-:W-:-:S04]  /*03a0*/  FFMA R6, R13, UR7, R6 ;  /* 0x000000070d067c23 */ /* 0x020fc80008000006 */
[----:B----4-:R-:W-:-:S04]  /*03b0*/  FFMA R6, R15, UR12, R6 ;  /* 0x0000000c0f067c23 */ /* 0x010fc80008000006 */
[----:B------:R-:W-:-:S04]  /*03c0*/  FFMA R6, R17, UR13, R6 ;  /* 0x0000000d11067c23 */ /* 0x000fc80008000006 */
[----:B------:R-:W-:-:S04]  /*03d0*/  FFMA R6, R11, UR14, R6 ;  /* 0x0000000e0b067c23 */ /* 0x000fc80008000006 */
[----:B------:R-:W-:-:S05]  /*03e0*/  FFMA R9, R9, UR15, R6 ;  /* 0x0000000f09097c23 */ /* 0x000fca0008000006 */
[----:B------:R-:W-:Y:S01]  /*03f0*/  STG.E desc[UR4][R2.64], R9 ;  /* 0x0000000902007986 */ /* 0x000fe2000c101904 */
[----:B------:R-:W-:Y:S05]  /*0400*/  EXIT ;  /* 0x000000000000794d */ /* 0x000fea0003800000 */
.L_x_0:
[----:B------:R-:W-:-:S00]  /*0410*/  BRA `(.L_x_0) ;  /* 0xfffffffc00fc7947 */ /* 0x000fc0000383ffff */
[----:B------:R-:W-:-:S00]  /*0420*/  NOP ;  /* 0x0000000000007918 */ /* 0x000fc00000000000 */
        /* <DEDUP_REMOVED lines=13> */
.L_x_1:


//--------------------- .nv.shared.reserved.0     --------------------------
	.section	.nv.shared.reserved.0,"aw",@nobits
	.weak		__nv_reservedSMEM_offset_0_alias
	.size		__nv_reservedSMEM_offset_0_alias, 0, 64
	.other		__nv_reservedSMEM_offset_0_alias,@"STO_CUDA_RESERVED_SHARED STV_DEFAULT"
__nv_reservedSMEM_offset_0_alias:
	.zero		0
	.zero		64


//--------------------- .nv.constant0._Z14stencil_kernelPfS_ifffffff --------------------------
	.section	.nv.constant0._Z14stencil_kernelPfS_ifffffff,"a",@progbits
	.sectionflags	@""
	.align	4
.nv.constant0._Z14stencil_kernelPfS_ifffffff:
	.zero		944


//--------------------- SYMBOLS --------------------------

	.type		.nv.reservedSmem.offset0,@object
	.size		.nv.reservedSmem.offset0,0x4
